//
// Generated by NVIDIA NVVM Compiler
//
// Compiler Build ID: CL-36424714
// Cuda compilation tools, release 13.0, V13.0.88
// Based on NVVM 20.0.0
//

.version 9.0
.target sm_100
.address_size 64

	// .globl	_Z7BSplinePfi

.visible .entry _Z7BSplinePfi(
	.param .u64 .ptr .align 1 _Z7BSplinePfi_param_0,
	.param .u32 _Z7BSplinePfi_param_1
)
{


	ret;

}


// ===== COMPILED SASS (sm_100) =====

	.target	sm_100

	.elftype	@"ET_EXEC"


//--------------------- .note.nv.tkinfo           --------------------------
	.section	.note.nv.tkinfo,"",@"SHT_NOTE"
	.sectionflags	@"SHF_NOTE_NV_TKINFO"
	.tkinfo
        /*0018*/ 	.word	0x00000002
        /*0030*/ 	.string	""
        /*0030*/ 	.string	"ptxas"
        /*0030*/ 	.string	"Cuda compilation tools, release 13.0, V13.0.88"
        /*0030*/ 	.string	"Build cuda_13.0.r13.0/compiler.36424714_0"
        /*0030*/ 	.string	"-arch sm_100 -m 64 "



//--------------------- .note.nv.cuinfo           --------------------------
	.section	.note.nv.cuinfo,"",@"SHT_NOTE"
	.sectionflags	@"SHF_NOTE_NV_CUINFO"
        /*0018*/ 	.short	0x0002
        /*001a*/ 	.short	0x0064
        /*001c*/ 	.short	0x0082
	.zero		2


//--------------------- .nv.info                  --------------------------
	.section	.nv.info,"",@"SHT_CUDA_INFO"
	.align	4


	//----- nvinfo : EIATTR_REGCOUNT
	.align		4
        /*0000*/ 	.byte	0x04, 0x2f
        /*0002*/ 	.short	(.L_1 - .L_0)
	.align		4
.L_0:
        /*0004*/ 	.word	index@(_Z7BSplinePfi)
        /*0008*/ 	.word	0x00000004


	//----- nvinfo : EIATTR_FRAME_SIZE
	.align		4
.L_1:
        /*000c*/ 	.byte	0x04, 0x11
        /*000e*/ 	.short	(.L_3 - .L_2)
	.align		4
.L_2:
        /*0010*/ 	.word	index@(_Z7BSplinePfi)
        /*0014*/ 	.word	0x00000000


	//----- nvinfo : EIATTR_MIN_STACK_SIZE
	.align		4
.L_3:
        /*0018*/ 	.byte	0x04, 0x12
        /*001a*/ 	.short	(.L_5 - .L_4)
	.align		4
.L_4:
        /*001c*/ 	.word	index@(_Z7BSplinePfi)
        /*0020*/ 	.word	0x00000000
.L_5:


//--------------------- .nv.compat                --------------------------
	.section	.nv.compat,"",@"SHT_CUDA_COMPAT_INFO"
	.align	4
        /*0000*/ 	.byte	0x02, 0x09, 0x00, 0x00, 0x02, 0x02, 0x01, 0x00, 0x02, 0x05, 0x05, 0x00, 0x03, 0x07, 0x01, 0x01
        /*0010*/ 	.byte	0x02, 0x03, 0x00, 0x00, 0x02, 0x06, 0x01, 0x00, 0x04, 0x0b, 0x08, 0x00, 0x09, 0x00, 0x00, 0x00
        /*0020*/ 	.byte	0x00, 0x00, 0x00, 0x00


//--------------------- .nv.info._Z7BSplinePfi    --------------------------
	.section	.nv.info._Z7BSplinePfi,"",@"SHT_CUDA_INFO"
	.sectionflags	@""
	.align	4


	//----- nvinfo : EIATTR_CUDA_API_VERSION
	.align		4
        /*0000*/ 	.byte	0x04, 0x37
        /*0002*/ 	.short	(.L_7 - .L_6)
.L_6:
        /*0004*/ 	.word	0x00000082


	//----- nvinfo : EIATTR_KPARAM_INFO
	.align		4
.L_7:
        /*0008*/ 	.byte	0x04, 0x17
        /*000a*/ 	.short	(.L_9 - .L_8)
.L_8:
        /*000c*/ 	.word	0x00000000
        /*0010*/ 	.short	0x0001
        /*0012*/ 	.short	0x0008
        /*0014*/ 	.byte	0x00, 0xf0, 0x11, 0x00


	//----- nvinfo : EIATTR_KPARAM_INFO
	.align		4
.L_9:
        /*0018*/ 	.byte	0x04, 0x17
        /*001a*/ 	.short	(.L_11 - .L_10)
.L_10:
        /*001c*/ 	.word	0x00000000
        /*0020*/ 	.short	0x0000
        /*0022*/ 	.short	0x0000
        /*0024*/ 	.byte	0x00, 0xf5, 0x21, 0x00


	//----- nvinfo : EIATTR_SPARSE_MMA_MASK
	.align		4
.L_11:
        /*0028*/ 	.byte	0x03, 0x50
        /*002a*/ 	.short	0x0000


	//----- nvinfo : EIATTR_MAXREG_COUNT
	.align		4
        /*002c*/ 	.byte	0x03, 0x1b
        /*002e*/ 	.short	0x00ff


	//----- nvinfo : EIATTR_MERCURY_ISA_VERSION
	.align		4
        /*0030*/ 	.byte	0x03, 0x5f
        /*0032*/ 	.short	0x0101


	//----- nvinfo : EIATTR_VRC_CTA_INIT_COUNT
	.align		4
        /*0034*/ 	.byte	0x02, 0x4a
	.zero		1
	.zero		1


	//----- nvinfo : EIATTR_EXIT_INSTR_OFFSETS
	.align		4
        /*0038*/ 	.byte	0x04, 0x1c
        /*003a*/ 	.short	(.L_13 - .L_12)


	//   ....[0]....
.L_12:
        /*003c*/ 	.word	0x00000010


	//----- nvinfo : EIATTR_CBANK_PARAM_SIZE
	.align		4
.L_13:
        /*0040*/ 	.byte	0x03, 0x19
        /*0042*/ 	.short	0x000c


	//----- nvinfo : EIATTR_PARAM_CBANK
	.align		4
        /*0044*/ 	.byte	0x04, 0x0a
        /*0046*/ 	.short	(.L_15 - .L_14)
	.align		4
.L_14:
        /*0048*/ 	.word	index@(.nv.constant0._Z7BSplinePfi)
        /*004c*/ 	.short	0x0380
        /*004e*/ 	.short	0x000c


	//----- nvinfo : EIATTR_SW_WAR
	.align		4
.L_15:
        /*0050*/ 	.byte	0x04, 0x36
        /*0052*/ 	.short	(.L_17 - .L_16)
.L_16:
        /*0054*/ 	.word	0x00000008
.L_17:


//--------------------- .nv.callgraph             --------------------------
	.section	.nv.callgraph,"",@"SHT_CUDA_CALLGRAPH"
	.align	4
	.sectionentsize	8
	.align		4
        /*0000*/ 	.word	0x00000000
	.align		4
        /*0004*/ 	.word	0xffffffff
	.align		4
        /*0008*/ 	.word	0x00000000
	.align		4
        /*000c*/ 	.word	0xfffffffe
	.align		4
        /*0010*/ 	.word	0x00000000
	.align		4
        /*0014*/ 	.word	0xfffffffd
	.align		4
        /*0018*/ 	.word	0x00000000
	.align		4
        /*001c*/ 	.word	0xfffffffc


//--------------------- .text._Z7BSplinePfi       --------------------------
	.section	.text._Z7BSplinePfi,"ax",@progbits
	.align	128
        .global         _Z7BSplinePfi
        .type           _Z7BSplinePfi,@function
        .size           _Z7BSplinePfi,(.L_x_1 - _Z7BSplinePfi)
        .other          _Z7BSplinePfi,@"STO_CUDA_ENTRY STV_DEFAULT"
_Z7BSplinePfi:
.text._Z7BSplinePfi:
[----:B------:R-:W-:Y:S01]  /*0000*/  LDC R1, c[0x0][0x37c] ;  /* 0x0000df00ff017b82 */ /* 0x000fe20000000800 */
[----:B------:R-:W-:Y:S05]  /*0010*/  EXIT ;  /* 0x000000000000794d */ /* 0x000fea0003800000 */
.L_x_0:
[----:B------:R-:W-:-:S00]  /*0020*/  BRA `(.L_x_0) ;  /* 0xfffffffc00fc7947 */ /* 0x000fc0000383ffff */
[----:B------:R-:W-:-:S00]  /*0030*/  NOP ;  /* 0x0000000000007918 */ /* 0x000fc00000000000 */
        /* <DEDUP_REMOVED lines=12> */
.L_x_1:


//--------------------- .nv.shared.reserved.0     --------------------------
	.section	.nv.shared.reserved.0,"aw",@nobits
	.weak		__nv_reservedSMEM_offset_0_alias
	.size		__nv_reservedSMEM_offset_0_alias, 0, 64
	.other		__nv_reservedSMEM_offset_0_alias,@"STO_CUDA_RESERVED_SHARED STV_DEFAULT"
__nv_reservedSMEM_offset_0_alias:
	.zero		0
	.zero		64


//--------------------- .nv.constant0._Z7BSplinePfi --------------------------
	.section	.nv.constant0._Z7BSplinePfi,"a",@progbits
	.sectionflags	@""
	.align	4
.nv.constant0._Z7BSplinePfi:
	.zero		908


//--------------------- SYMBOLS --------------------------

	.type		.nv.reservedSmem.offset0,@object
	.size		.nv.reservedSmem.offset0,0x4
